	.headerflags	@"EF_CUDA_TEXMODE_UNIFIED EF_CUDA_64BIT_ADDRESS EF_CUDA_ACCELERATORS EF_CUDA_SM90 EF_CUDA_VIRTUAL_SM(EF_CUDA_SM90)"
	.elftype	@"ET_EXEC"


//--------------------- .nv.info                  --------------------------
	.section	.nv.info,"",@"SHT_CUDA_INFO"
	.align	4


	//----- nvinfo : EIATTR_REGCOUNT
	.align		4
        /*0000*/ 	.byte	0x04, 0x2f
        /*0002*/ 	.short	(.L_3 - .L_2)
	.align		4
.L_2:
        /*0004*/ 	.word	index@(triton_poi_fused__native_batch_norm_legit_no_training_relu_24)
        /*0008*/ 	.word	0x00000010


	//----- nvinfo : EIATTR_MIN_STACK_SIZE
	.align		4
.L_3:
        /*000c*/ 	.byte	0x04, 0x12
        /*000e*/ 	.short	(.L_5 - .L_4)
	.align		4
.L_4:
        /*0010*/ 	.word	index@(triton_poi_fused__native_batch_norm_legit_no_training_relu_24)
        /*0014*/ 	.word	0x00000000


	//----- nvinfo : EIATTR_FRAME_SIZE
	.align		4
.L_5:
        /*0018*/ 	.byte	0x04, 0x11
        /*001a*/ 	.short	(.L_7 - .L_6)
	.align		4
.L_6:
        /*001c*/ 	.word	index@(triton_poi_fused__native_batch_norm_legit_no_training_relu_24)
        /*0020*/ 	.word	0x00000000


	//----- nvinfo : EIATTR_MIN_STACK_SIZE
	.align		4
.L_7:
        /*0024*/ 	.byte	0x04, 0x12
        /*0026*/ 	.short	(.L_9 - .L_8)
	.align		4
.L_8:
        /*0028*/ 	.word	index@(triton_poi_fused__native_batch_norm_legit_no_training_relu_24)
        /*002c*/ 	.word	0x00000000
.L_9:


//--------------------- .nv.info.triton_poi_fused__native_batch_norm_legit_no_training_relu_24 --------------------------
	.section	.nv.info.triton_poi_fused__native_batch_norm_legit_no_training_relu_24,"",@"SHT_CUDA_INFO"
	.sectionflags	@""
	.align	4


	//----- nvinfo : EIATTR_CUDA_API_VERSION
	.align		4
        /*0000*/ 	.byte	0x04, 0x37
        /*0002*/ 	.short	(.L_11 - .L_10)
.L_10:
        /*0004*/ 	.word	0x0000007c


	//----- nvinfo : EIATTR_KPARAM_INFO
	.align		4
.L_11:
        /*0008*/ 	.byte	0x04, 0x17
        /*000a*/ 	.short	(.L_13 - .L_12)
.L_12:
        /*000c*/ 	.word	0x00000000
        /*0010*/ 	.short	0x0006
        /*0012*/ 	.short	0x0030
        /*0014*/ 	.byte	0x00, 0xf0, 0x11, 0x00


	//----- nvinfo : EIATTR_KPARAM_INFO
	.align		4
.L_13:
        /*0018*/ 	.byte	0x04, 0x17
        /*001a*/ 	.short	(.L_15 - .L_14)
.L_14:
        /*001c*/ 	.word	0x00000000
        /*0020*/ 	.short	0x0005
        /*0022*/ 	.short	0x0028
        /*0024*/ 	.byte	0x00, 0xf4, 0x21, 0x00


	//----- nvinfo : EIATTR_KPARAM_INFO
	.align		4
.L_15:
        /*0028*/ 	.byte	0x04, 0x17
        /*002a*/ 	.short	(.L_17 - .L_16)
.L_16:
        /*002c*/ 	.word	0x00000000
        /*0030*/ 	.short	0x0004
        /*0032*/ 	.short	0x0020
        /*0034*/ 	.byte	0x00, 0xf4, 0x21, 0x00


	//----- nvinfo : EIATTR_KPARAM_INFO
	.align		4
.L_17:
        /*0038*/ 	.byte	0x04, 0x17
        /*003a*/ 	.short	(.L_19 - .L_18)
.L_18:
        /*003c*/ 	.word	0x00000000
        /*0040*/ 	.short	0x0003
        /*0042*/ 	.short	0x0018
        /*0044*/ 	.byte	0x00, 0xf4, 0x21, 0x00


	//----- nvinfo : EIATTR_KPARAM_INFO
	.align		4
.L_19:
        /*0048*/ 	.byte	0x04, 0x17
        /*004a*/ 	.short	(.L_21 - .L_20)
.L_20:
        /*004c*/ 	.word	0x00000000
        /*0050*/ 	.short	0x0002
        /*0052*/ 	.short	0x0010
        /*0054*/ 	.byte	0x00, 0xf4, 0x21, 0x00


	//----- nvinfo : EIATTR_KPARAM_INFO
	.align		4
.L_21:
        /*0058*/ 	.byte	0x04, 0x17
        /*005a*/ 	.short	(.L_23 - .L_22)
.L_22:
        /*005c*/ 	.word	0x00000000
        /*0060*/ 	.short	0x0001
        /*0062*/ 	.short	0x0008
        /*0064*/ 	.byte	0x00, 0xf4, 0x21, 0x00


	//----- nvinfo : EIATTR_KPARAM_INFO
	.align		4
.L_23:
        /*0068*/ 	.byte	0x04, 0x17
        /*006a*/ 	.short	(.L_25 - .L_24)
.L_24:
        /*006c*/ 	.word	0x00000000
        /*0070*/ 	.short	0x0000
        /*0072*/ 	.short	0x0000
        /*0074*/ 	.byte	0x00, 0xf4, 0x21, 0x00


	//----- nvinfo : EIATTR_SPARSE_MMA_MASK
	.align		4
.L_25:
        /*0078*/ 	.byte	0x03, 0x50
        /*007a*/ 	.short	0x0000


	//----- nvinfo : EIATTR_MAXREG_COUNT
	.align		4
        /*007c*/ 	.byte	0x03, 0x1b
        /*007e*/ 	.short	0x00ff


	//----- nvinfo : EIATTR_EXIT_INSTR_OFFSETS
	.align		4
        /*0080*/ 	.byte	0x04, 0x1c
        /*0082*/ 	.short	(.L_27 - .L_26)


	//   ....[0]....
.L_26:
        /*0084*/ 	.word	0x00000300


	//----- nvinfo : EIATTR_REQNTID
	.align		4
.L_27:
        /*0088*/ 	.byte	0x04, 0x10
        /*008a*/ 	.short	(.L_29 - .L_28)
.L_28:
        /*008c*/ 	.word	0x00000080
        /*0090*/ 	.word	0x00000001
        /*0094*/ 	.word	0x00000001


	//----- nvinfo : EIATTR_CBANK_PARAM_SIZE
	.align		4
.L_29:
        /*0098*/ 	.byte	0x03, 0x19
        /*009a*/ 	.short	0x0034


	//----- nvinfo : EIATTR_PARAM_CBANK
	.align		4
        /*009c*/ 	.byte	0x04, 0x0a
        /*009e*/ 	.short	(.L_31 - .L_30)
	.align		4
.L_30:
        /*00a0*/ 	.word	index@(.nv.constant0.triton_poi_fused__native_batch_norm_legit_no_training_relu_24)
        /*00a4*/ 	.short	0x0210
        /*00a6*/ 	.short	0x0034


	//----- nvinfo : EIATTR_SW_WAR
	.align		4
.L_31:
        /*00a8*/ 	.byte	0x04, 0x36
        /*00aa*/ 	.short	(.L_33 - .L_32)
.L_32:
        /*00ac*/ 	.word	0x00000008
.L_33:


//--------------------- .nv.callgraph             --------------------------
	.section	.nv.callgraph,"",@"SHT_CUDA_CALLGRAPH"
	.align	4
	.sectionentsize	8
	.align		4
        /*0000*/ 	.word	0x00000000
	.align		4
        /*0004*/ 	.word	0xffffffff
	.align		4
        /*0008*/ 	.word	0x00000000
	.align		4
        /*000c*/ 	.word	0xfffffffe
	.align		4
        /*0010*/ 	.word	0x00000000
	.align		4
        /*0014*/ 	.word	0xfffffffd
	.align		4
        /*0018*/ 	.word	0x00000000
	.align		4
        /*001c*/ 	.word	0xfffffffc


//--------------------- .nv.constant4             --------------------------
	.section	.nv.constant4,"a",@progbits
	.align	8
	.align		8
.nv.constant4:
        /*0000*/ 	.dword	_$_str
	.align		8
        /*0008*/ 	.dword	_$_str_$_2


//--------------------- .text.triton_poi_fused__native_batch_norm_legit_no_training_relu_24 --------------------------
	.section	.text.triton_poi_fused__native_batch_norm_legit_no_training_relu_24,"ax",@progbits
	.align	128
        .global         triton_poi_fused__native_batch_norm_legit_no_training_relu_24
        .type           triton_poi_fused__native_batch_norm_legit_no_training_relu_24,@function
        .size           triton_poi_fused__native_batch_norm_legit_no_training_relu_24,(.L_x_1 - triton_poi_fused__native_batch_norm_legit_no_training_relu_24)
        .other          triton_poi_fused__native_batch_norm_legit_no_training_relu_24,@"STO_CUDA_ENTRY STV_DEFAULT"
triton_poi_fused__native_batch_norm_legit_no_training_relu_24:
.text.triton_poi_fused__native_batch_norm_legit_no_training_relu_24:
[----:B------:R-:W-:Y:S01]  /*0000*/  LDC R1, c[0x0][0x28] ;  /* 0x00000a00ff017b82 */ /* 0x000fe20000000800 */
[----:B------:R-:W1:Y:S07]  /*0010*/  S2R R0, SR_TID.X ;  /* 0x0000000000007919 */ /* 0x000e6e0000002100 */
[----:B------:R-:W2:Y:S01]  /*0020*/  LDC.64 R6, c[0x0][0x220] ;  /* 0x00008800ff067b82 */ /* 0x000ea20000000a00 */
[----:B------:R-:W-:Y:S01]  /*0030*/  ULDC.64 UR4, c[0x0][0x208] ;  /* 0x0000820000047ab9 */ /* 0x000fe20000000a00 */
[----:B------:R-:W3:Y:S06]  /*0040*/  S2R R3, SR_CTAID.X ;  /* 0x0000000000037919 */ /* 0x000eec0000002500 */
[----:B------:R-:W4:Y:S08]  /*0050*/  LDC.64 R4, c[0x0][0x218] ;  /* 0x00008600ff047b82 */ /* 0x000f300000000a00 */
[----:B------:R-:W5:Y:S08]  /*0060*/  LDC.64 R8, c[0x0][0x228] ;  /* 0x00008a00ff087b82 */ /* 0x000f700000000a00 */
[----:B------:R-:W4:Y:S01]  /*0070*/  LDC.64 R10, c[0x0][0x230] ;  /* 0x00008c00ff0a7b82 */ /* 0x000f220000000a00 */
[----:B-1----:R-:W-:-:S02]  /*0080*/  LOP3.LUT R0, R0, 0x7f, RZ, 0xc0, !PT ;  /* 0x0000007f00007812 */ /* 0x002fc400078ec0ff */
[----:B---3--:R-:W-:Y:S02]  /*0090*/  SHF.R.S32.HI R2, RZ, 0x18, R3 ;  /* 0x00000018ff027819 */ /* 0x008fe40000011403 */
[----:B------:R-:W-:Y:S02]  /*00a0*/  LEA R0, R3, R0, 0x7 ;  /* 0x0000000003007211 */ /* 0x000fe400078e38ff */
[----:B------:R-:W-:-:S04]  /*00b0*/  SGXT R3, R2, 0x1 ;  /* 0x000000010203781a */ /* 0x000fc80000000200 */
[----:B------:R-:W-:-:S04]  /*00c0*/  LEA.HI R3, R3, R0, RZ, 0x4 ;  /* 0x0000000003037211 */ /* 0x000fc800078f20ff */
[--C-:B------:R-:W-:Y:S02]  /*00d0*/  SHF.R.S32.HI R2, RZ, 0x4, R3.reuse ;  /* 0x00000004ff027819 */ /* 0x100fe40000011403 */
[----:B------:R-:W-:-:S04]  /*00e0*/  SHF.R.S32.HI R3, RZ, 0x1f, R3 ;  /* 0x0000001fff037819 */ /* 0x000fc80000011403 */
[----:B------:R-:W-:-:S04]  /*00f0*/  LEA.HI R3, R3, R2, RZ, 0x9 ;  /* 0x0000000203037211 */ /* 0x000fc800078f48ff */
[----:B------:R-:W-:-:S04]  /*0100*/  LOP3.LUT R3, R3, 0xfffffe00, RZ, 0xc0, !PT ;  /* 0xfffffe0003037812 */ /* 0x000fc800078ec0ff */
[----:B------:R-:W-:Y:S02]  /*0110*/  IADD3 R13, R2, -R3, RZ ;  /* 0x80000003020d7210 */ /* 0x000fe40007ffe0ff */
[----:B------:R-:W1:Y:S03]  /*0120*/  LDC.64 R2, c[0x0][0x210] ;  /* 0x00008400ff027b82 */ /* 0x000e660000000a00 */
[----:B--2---:R-:W-:-:S06]  /*0130*/  IMAD.WIDE R6, R13, 0x4, R6 ;  /* 0x000000040d067825 */ /* 0x004fcc00078e0206 */
[----:B------:R-:W2:Y:S01]  /*0140*/  LDG.E.EL R6, desc[UR4][R6.64] ;  /* 0x0000000406067981 */ /* 0x000ea2000c2e1900 */
[----:B----4-:R-:W-:-:S04]  /*0150*/  IMAD.WIDE R4, R13, 0x4, R4 ;  /* 0x000000040d047825 */ /* 0x010fc800078e0204 */
[C---:B-----5:R-:W-:Y:S02]  /*0160*/  IMAD.WIDE R8, R13.reuse, 0x4, R8 ;  /* 0x000000040d087825 */ /* 0x060fe400078e0208 */
[----:B------:R3:W4:Y:S02]  /*0170*/  LDG.E.EL R5, desc[UR4][R4.64] ;  /* 0x0000000404057981 */ /* 0x000724000c2e1900 */
[----:B0-----:R-:W-:Y:S02]  /*0180*/  IMAD.WIDE R10, R13, 0x4, R10 ;  /* 0x000000040d0a7825 */ /* 0x001fe400078e020a */
[----:B------:R-:W5:Y:S02]  /*0190*/  LDG.E.EL R8, desc[UR4][R8.64] ;  /* 0x0000000408087981 */ /* 0x000f64000c2e1900 */
[C---:B-1----:R-:W-:Y:S02]  /*01a0*/  IMAD.WIDE R2, R0.reuse, 0x4, R2 ;  /* 0x0000000400027825 */ /* 0x042fe400078e0202 */
[----:B------:R-:W5:Y:S04]  /*01b0*/  LDG.E.EL R11, desc[UR4][R10.64] ;  /* 0x000000040a0b7981 */ /* 0x000f68000c2e1900 */
[----:B------:R0:W4:Y:S01]  /*01c0*/  LDG.E R12, desc[UR4][R2.64] ;  /* 0x00000004020c7981 */ /* 0x000122000c1e1900 */
[----:B---3--:R-:W-:Y:S01]  /*01d0*/  HFMA2.MMA R4, -RZ, RZ, 1.625, 0 ;  /* 0x3e800000ff047435 */ /* 0x008fe200000001ff */
[----:B0-----:R-:W0:Y:S02]  /*01e0*/  LDC.64 R2, c[0x0][0x238] ;  /* 0x00008e00ff027b82 */ /* 0x001e240000000a00 */
[----:B0-----:R-:W-:-:S04]  /*01f0*/  IMAD.WIDE R2, R0, 0x4, R2 ;  /* 0x0000000400027825 */ /* 0x001fc800078e0202 */
[----:B--2---:R-:W-:-:S04]  /*0200*/  FADD R6, R6, 9.9999997473787516356e-06 ;  /* 0x3727c5ac06067421 */ /* 0x004fc80000000000 */
[----:B------:R-:W0:Y:S02]  /*0210*/  MUFU.SQRT R7, R6 ;  /* 0x0000000600077308 */ /* 0x000e240000002000 */
[C---:B0-----:R-:W-:Y:S02]  /*0220*/  FSETP.GT.AND P0, PT, R7.reuse, 8.50705917302346158658e+37, PT ;  /* 0x7e8000000700780b */ /* 0x041fe40003f04000 */
[----:B------:R-:W-:-:S11]  /*0230*/  FSETP.GEU.AND P1, PT, R7, 1.175494350822287508e-38, PT ;  /* 0x008000000700780b */ /* 0x000fd60003f2e000 */
[----:B------:R-:W-:-:S04]  /*0240*/  @P0 FMUL R7, R7, 0.25 ;  /* 0x3e80000007070820 */ /* 0x000fc80000400000 */
[----:B------:R-:W-:-:S06]  /*0250*/  @!P1 FMUL R7, R7, 16777216 ;  /* 0x4b80000007079820 */ /* 0x000fcc0000400000 */
[----:B------:R-:W0:Y:S01]  /*0260*/  MUFU.RCP R7, R7 ;  /* 0x0000000700077308 */ /* 0x000e220000001000 */
[----:B------:R-:W-:Y:S01]  /*0270*/  FSEL R4, R4, 1, P0 ;  /* 0x3f80000004047808 */ /* 0x000fe20000000000 */
[----:B----4-:R-:W-:-:S04]  /*0280*/  FADD R5, R12, -R5 ;  /* 0x800000050c057221 */ /* 0x010fc80000000000 */
[----:B------:R-:W-:-:S04]  /*0290*/  @!P1 FMUL R4, R4, 16777216 ;  /* 0x4b80000004049820 */ /* 0x000fc80000400000 */
[----:B0-----:R-:W-:-:S04]  /*02a0*/  FMUL R4, R7, R4 ;  /* 0x0000000407047220 */ /* 0x001fc80000400000 */
[----:B------:R-:W-:-:S04]  /*02b0*/  FMUL R4, R5, R4 ;  /* 0x0000000405047220 */ /* 0x000fc80000400000 */
[----:B-----5:R-:W-:-:S05]  /*02c0*/  FFMA R4, R8, R4, R11 ;  /* 0x0000000408047223 */ /* 0x020fca000000000b */
[----:B------:R-:W-:-:S04]  /*02d0*/  FSETP.GEU.AND P0, PT, R4, RZ, PT ;  /* 0x000000ff0400720b */ /* 0x000fc80003f0e000 */
[----:B------:R-:W-:-:S05]  /*02e0*/  FSEL R5, R4, RZ, P0 ;  /* 0x000000ff04057208 */ /* 0x000fca0000000000 */
[----:B------:R-:W-:Y:S01]  /*02f0*/  STG.E desc[UR4][R2.64], R5 ;  /* 0x0000000502007986 */ /* 0x000fe2000c101904 */
[----:B------:R-:W-:Y:S05]  /*0300*/  EXIT ;  /* 0x000000000000794d */ /* 0x000fea0003800000 */
.L_x_0:
[----:B------:R-:W-:-:S00]  /*0310*/  BRA `(.L_x_0) ;  /* 0xfffffffc00fc7947 */ /* 0x000fc0000383ffff */
[----:B------:R-:W-:-:S00]  /*0320*/  NOP ;  /* 0x0000000000007918 */ /* 0x000fc00000000000 */
        /* <DEDUP_REMOVED lines=13> */
.L_x_1:


//--------------------- .nv.global.init           --------------------------
	.section	.nv.global.init,"aw",@progbits
.nv.global.init:
	.type		_$_str,@object
	.size		_$_str,(_$_str_$_2 - _$_str)
_$_str:
        /*0000*/ 	.byte	0x5f, 0x5f, 0x43, 0x55, 0x44, 0x41, 0x5f, 0x46, 0x54, 0x5a, 0x00
	.type		_$_str_$_2,@object
	.size		_$_str_$_2,(.L_1 - _$_str_$_2)
_$_str_$_2:
        /*000b*/ 	.byte	0x5f, 0x5f, 0x43, 0x55, 0x44, 0x41, 0x5f, 0x50, 0x52, 0x45, 0x43, 0x5f, 0x53, 0x51, 0x52, 0x54
        /*001b*/ 	.byte	0x00
.L_1:


//--------------------- .nv.constant0.triton_poi_fused__native_batch_norm_legit_no_training_relu_24 --------------------------
	.section	.nv.constant0.triton_poi_fused__native_batch_norm_legit_no_training_relu_24,"a",@progbits
	.sectionflags	@""
	.align	4
.nv.constant0.triton_poi_fused__native_batch_norm_legit_no_training_relu_24:
	.zero		580
